//
// Generated by NVIDIA NVVM Compiler
//
// Compiler Build ID: CL-36424714
// Cuda compilation tools, release 13.0, V13.0.88
// Based on NVVM 20.0.0
//

.version 9.0
.target sm_100
.address_size 64

	// .globl	_Z10cuda_hello4Lock
.extern .func  (.param .b32 func_retval0) vprintf
(
	.param .b64 vprintf_param_0,
	.param .b64 vprintf_param_1
)
;
.global .align 4 .u32 cnt;
.global .align 1 .b8 $str[23] = {116, 105, 100, 32, 37, 100, 58, 32, 49, 32, 124, 32, 99, 110, 116, 32, 61, 32, 37, 100, 32, 10};
.global .align 1 .b8 $str$1[23] = {116, 105, 100, 32, 37, 100, 58, 32, 50, 32, 124, 32, 99, 110, 116, 32, 61, 32, 37, 100, 32, 10};

.visible .entry _Z10cuda_hello4Lock(
	.param .align 8 .b8 _Z10cuda_hello4Lock_param_0[8]
)
{
	.local .align 8 .b8 	__local_depot0[8];
	.reg .b64 	%SP;
	.reg .b64 	%SPL;
	.reg .pred 	%p<3>;
	.reg .b32 	%r<19>;
	.reg .b64 	%rd<11>;

	mov.u64 	%SPL, __local_depot0;
	cvta.local.u64 	%SP, %SPL;
	ld.param.u64 	%rd3, [_Z10cuda_hello4Lock_param_0];
	add.u64 	%rd4, %SP, 0;
	add.u64 	%rd1, %SPL, 0;
	cvta.to.global.u64 	%rd2, %rd3;
$L__BB0_1:
	atom.relaxed.global.cas.b32 	%r4, [%rd2], 0, 1;
	setp.ne.s32 	%p1, %r4, 0;
	@%p1 bra 	$L__BB0_1;
	membar.gl;
	ld.global.u32 	%r5, [cnt];
	add.s32 	%r6, %r5, 1;
	st.global.u32 	[cnt], %r6;
	mov.u32 	%r7, %ntid.x;
	mov.u32 	%r8, %ctaid.x;
	mov.u32 	%r9, %tid.x;
	mad.lo.s32 	%r2, %r8, %r7, %r9;
	st.local.v2.u32 	[%rd1], {%r2, %r6};
	mov.u64 	%rd5, $str;
	cvta.global.u64 	%rd6, %rd5;
	{ // callseq 0, 0
	.param .b64 param0;
	st.param.b64 	[param0], %rd6;
	.param .b64 param1;
	st.param.b64 	[param1], %rd4;
	.param .b32 retval0;
	call.uni (retval0), 
	vprintf, 
	(
	param0, 
	param1
	);
	ld.param.b32 	%r10, [retval0];
	} // callseq 0
	membar.gl;
	atom.global.exch.b32 	%r12, [%rd2], 0;
$L__BB0_3:
	atom.relaxed.global.cas.b32 	%r13, [%rd2], 0, 1;
	setp.ne.s32 	%p2, %r13, 0;
	@%p2 bra 	$L__BB0_3;
	membar.gl;
	ld.global.u32 	%r14, [cnt];
	add.s32 	%r15, %r14, -1;
	st.global.u32 	[cnt], %r15;
	st.local.v2.u32 	[%rd1], {%r2, %r15};
	mov.u64 	%rd8, $str$1;
	cvta.global.u64 	%rd9, %rd8;
	{ // callseq 1, 0
	.param .b64 param0;
	st.param.b64 	[param0], %rd9;
	.param .b64 param1;
	st.param.b64 	[param1], %rd4;
	.param .b32 retval0;
	call.uni (retval0), 
	vprintf, 
	(
	param0, 
	param1
	);
	ld.param.b32 	%r16, [retval0];
	} // callseq 1
	membar.gl;
	atom.global.exch.b32 	%r18, [%rd2], 0;
	ret;

}


// ===== COMPILED SASS (sm_100) =====

	.target	sm_100

	.elftype	@"ET_EXEC"


//--------------------- .note.nv.tkinfo           --------------------------
	.section	.note.nv.tkinfo,"",@"SHT_NOTE"
	.sectionflags	@"SHF_NOTE_NV_TKINFO"
	.tkinfo
        /*0018*/ 	.word	0x00000002
        /*0030*/ 	.string	""
        /*0030*/ 	.string	"ptxas"
        /*0030*/ 	.string	"Cuda compilation tools, release 13.0, V13.0.88"
        /*0030*/ 	.string	"Build cuda_13.0.r13.0/compiler.36424714_0"
        /*0030*/ 	.string	"-arch sm_100 -m 64 "



//--------------------- .note.nv.cuinfo           --------------------------
	.section	.note.nv.cuinfo,"",@"SHT_NOTE"
	.sectionflags	@"SHF_NOTE_NV_CUINFO"
        /*0018*/ 	.short	0x0002
        /*001a*/ 	.short	0x0064
        /*001c*/ 	.short	0x0082
	.zero		2


//--------------------- .nv.info                  --------------------------
	.section	.nv.info,"",@"SHT_CUDA_INFO"
	.align	4


	//----- nvinfo : EIATTR_REGCOUNT
	.align		4
        /*0000*/ 	.byte	0x04, 0x2f
        /*0002*/ 	.short	(.L_4 - .L_3)
	.align		4
.L_3:
        /*0004*/ 	.word	index@(_Z10cuda_hello4Lock)
        /*0008*/ 	.word	0x00000018


	//----- nvinfo : EIATTR_FRAME_SIZE
	.align		4
.L_4:
        /*000c*/ 	.byte	0x04, 0x11
        /*000e*/ 	.short	(.L_6 - .L_5)
	.align		4
.L_5:
        /*0010*/ 	.word	index@(_Z10cuda_hello4Lock)
        /*0014*/ 	.word	0x00000008


	//----- nvinfo : EIATTR_MIN_STACK_SIZE
	.align		4
.L_6:
        /*0018*/ 	.byte	0x04, 0x12
        /*001a*/ 	.short	(.L_8 - .L_7)
	.align		4
.L_7:
        /*001c*/ 	.word	index@(_Z10cuda_hello4Lock)
        /*0020*/ 	.word	0x00000008
.L_8:


//--------------------- .nv.compat                --------------------------
	.section	.nv.compat,"",@"SHT_CUDA_COMPAT_INFO"
	.align	4
        /*0000*/ 	.byte	0x02, 0x09, 0x00, 0x00, 0x02, 0x02, 0x01, 0x00, 0x02, 0x05, 0x05, 0x00, 0x03, 0x07, 0x01, 0x01
        /*0010*/ 	.byte	0x02, 0x03, 0x00, 0x00, 0x02, 0x06, 0x01, 0x00, 0x04, 0x0b, 0x08, 0x00, 0x09, 0x00, 0x00, 0x00
        /*0020*/ 	.byte	0x00, 0x00, 0x00, 0x00


//--------------------- .nv.info._Z10cuda_hello4Lock --------------------------
	.section	.nv.info._Z10cuda_hello4Lock,"",@"SHT_CUDA_INFO"
	.sectionflags	@""
	.align	4


	//----- nvinfo : EIATTR_CUDA_API_VERSION
	.align		4
        /*0000*/ 	.byte	0x04, 0x37
        /*0002*/ 	.short	(.L_10 - .L_9)
.L_9:
        /*0004*/ 	.word	0x00000082


	//----- nvinfo : EIATTR_KPARAM_INFO
	.align		4
.L_10:
        /*0008*/ 	.byte	0x04, 0x17
        /*000a*/ 	.short	(.L_12 - .L_11)
.L_11:
        /*000c*/ 	.word	0x00000000
        /*0010*/ 	.short	0x0000
        /*0012*/ 	.short	0x0000
        /*0014*/ 	.byte	0x00, 0xf0, 0x21, 0x00


	//----- nvinfo : EIATTR_SPARSE_MMA_MASK
	.align		4
.L_12:
        /*0018*/ 	.byte	0x03, 0x50
        /*001a*/ 	.short	0x0000


	//----- nvinfo : EIATTR_MAXREG_COUNT
	.align		4
        /*001c*/ 	.byte	0x03, 0x1b
        /*001e*/ 	.short	0x00ff


	//----- nvinfo : EIATTR_EXTERNS
	.align		4
        /*0020*/ 	.byte	0x04, 0x0f
        /*0022*/ 	.short	(.L_14 - .L_13)


	//   ....[0]....
	.align		4
.L_13:
        /*0024*/ 	.word	index@(vprintf)


	//----- nvinfo : EIATTR_MERCURY_ISA_VERSION
	.align		4
.L_14:
        /*0028*/ 	.byte	0x03, 0x5f
        /*002a*/ 	.short	0x0101


	//----- nvinfo : EIATTR_VRC_CTA_INIT_COUNT
	.align		4
        /*002c*/ 	.byte	0x02, 0x4a
	.zero		1
	.zero		1


	//----- nvinfo : EIATTR_SYSCALL_OFFSETS
	.align		4
        /*0030*/ 	.byte	0x04, 0x46
        /*0032*/ 	.short	(.L_16 - .L_15)


	//   ....[0]....
.L_15:
        /*0034*/ 	.word	0x00000300


	//   ....[1]....
        /*0038*/ 	.word	0x00000610


	//----- nvinfo : EIATTR_EXIT_INSTR_OFFSETS
	.align		4
.L_16:
        /*003c*/ 	.byte	0x04, 0x1c
        /*003e*/ 	.short	(.L_18 - .L_17)


	//   ....[0]....
.L_17:
        /*0040*/ 	.word	0x000006f0


	//----- nvinfo : EIATTR_CRS_STACK_SIZE
	.align		4
.L_18:
        /*0044*/ 	.byte	0x04, 0x1e
        /*0046*/ 	.short	(.L_20 - .L_19)
.L_19:
        /*0048*/ 	.word	0x00000000


	//----- nvinfo : EIATTR_CBANK_PARAM_SIZE
	.align		4
.L_20:
        /*004c*/ 	.byte	0x03, 0x19
        /*004e*/ 	.short	0x0008


	//----- nvinfo : EIATTR_PARAM_CBANK
	.align		4
        /*0050*/ 	.byte	0x04, 0x0a
        /*0052*/ 	.short	(.L_22 - .L_21)
	.align		4
.L_21:
        /*0054*/ 	.word	index@(.nv.constant0._Z10cuda_hello4Lock)
        /*0058*/ 	.short	0x0380
        /*005a*/ 	.short	0x0008


	//----- nvinfo : EIATTR_SW_WAR
	.align		4
.L_22:
        /*005c*/ 	.byte	0x04, 0x36
        /*005e*/ 	.short	(.L_24 - .L_23)
.L_23:
        /*0060*/ 	.word	0x00000008
.L_24:


//--------------------- .nv.callgraph             --------------------------
	.section	.nv.callgraph,"",@"SHT_CUDA_CALLGRAPH"
	.align	4
	.sectionentsize	8
	.align		4
        /*0000*/ 	.word	0x00000000
	.align		4
        /*0004*/ 	.word	0xffffffff
	.align		4
        /*0008*/ 	.word	index@(_Z10cuda_hello4Lock)
	.align		4
        /*000c*/ 	.word	index@(vprintf)
	.align		4
        /*0010*/ 	.word	0x00000000
	.align		4
        /*0014*/ 	.word	0xfffffffe
	.align		4
        /*0018*/ 	.word	0x00000000
	.align		4
        /*001c*/ 	.word	0xfffffffd
	.align		4
        /*0020*/ 	.word	0x00000000
	.align		4
        /*0024*/ 	.word	0xfffffffc


//--------------------- .nv.constant4             --------------------------
	.section	.nv.constant4,"a",@progbits
	.align	8
	.align		8
.nv.constant4:
        /*0000*/ 	.dword	vprintf
	.align		8
        /*0008*/ 	.dword	cnt
	.align		8
        /*0010*/ 	.dword	$str
	.align		8
        /*0018*/ 	.dword	$str$1


//--------------------- .text._Z10cuda_hello4Lock --------------------------
	.section	.text._Z10cuda_hello4Lock,"ax",@progbits
	.align	128
        .global         _Z10cuda_hello4Lock
        .type           _Z10cuda_hello4Lock,@function
        .size           _Z10cuda_hello4Lock,(.L_x_7 - _Z10cuda_hello4Lock)
        .other          _Z10cuda_hello4Lock,@"STO_CUDA_ENTRY STV_DEFAULT"
_Z10cuda_hello4Lock:
.text._Z10cuda_hello4Lock:
[----:B------:R-:W0:Y:S01]  /*0000*/  LDC R1, c[0x0][0x37c] ;  /* 0x0000df00ff017b82 */ /* 0x000e220000000800 */
[----:B------:R-:W1:Y:S01]  /*0010*/  LDCU UR4, c[0x0][0x2f8] ;  /* 0x00005f00ff0477ac */ /* 0x000e620008000800 */
[----:B0-----:R-:W-:Y:S01]  /*0020*/  VIADD R1, R1, 0xfffffff8 ;  /* 0xfffffff801017836 */ /* 0x001fe20000000000 */
[----:B------:R-:W-:Y:S01]  /*0030*/  BSSY B0, `(.L_x_0) ;  /* 0x000000d000007945 */ /* 0x000fe20003800000 */
[----:B------:R-:W-:Y:S01]  /*0040*/  IMAD.MOV.U32 R5, RZ, RZ, 0x1 ;  /* 0x00000001ff057424 */ /* 0x000fe200078e00ff */
[----:B------:R-:W0:Y:S01]  /*0050*/  LDCU UR5, c[0x0][0x2fc] ;  /* 0x00005f80ff0577ac */ /* 0x000e220008000800 */
[----:B------:R-:W2:Y:S01]  /*0060*/  LDCU.64 UR36, c[0x0][0x380] ;  /* 0x00007000ff2477ac */ /* 0x000ea20008000a00 */
[----:B-1----:R-:W-:-:S05]  /*0070*/  IADD3 R19, P0, PT, R1, UR4, RZ ;  /* 0x0000000401137c10 */ /* 0x002fca000ff1e0ff */
[----:B0-----:R-:W-:-:S08]  /*0080*/  IMAD.X R18, RZ, RZ, UR5, P0 ;  /* 0x00000005ff127e24 */ /* 0x001fd000080e06ff */
.L_x_1:
[----:B--2---:R-:W-:Y:S02]  /*0090*/  IMAD.U32 R2, RZ, RZ, UR36 ;  /* 0x00000024ff027e24 */ /* 0x004fe4000f8e00ff */
[----:B------:R-:W-:Y:S01]  /*00a0*/  IMAD.U32 R3, RZ, RZ, UR37 ;  /* 0x00000025ff037e24 */ /* 0x000fe2000f8e00ff */
[----:B------:R-:W-:Y:S05]  /*00b0*/  YIELD ;  /* 0x0000000000007946 */ /* 0x000fea0003800000 */
[----:B------:R-:W-:-:S05]  /*00c0*/  IMAD.MOV.U32 R4, RZ, RZ, RZ ;  /* 0x000000ffff047224 */ /* 0x000fca00078e00ff */
[----:B------:R-:W2:Y:S02]  /*00d0*/  ATOMG.E.CAS.STRONG.GPU PT, R2, [R2], R4, R5 ;  /* 0x00000004020273a9 */ /* 0x000ea400001ee105 */
[----:B--2---:R-:W-:-:S13]  /*00e0*/  ISETP.NE.AND P0, PT, R2, RZ, PT ;  /* 0x000000ff0200720c */ /* 0x004fda0003f05270 */
[----:B------:R-:W-:Y:S05]  /*00f0*/  @P0 BRA `(.L_x_1) ;  /* 0xfffffffc00e40947 */ /* 0x000fea000383ffff */
[----:B------:R-:W-:Y:S05]  /*0100*/  BSYNC B0 ;  /* 0x0000000000007941 */ /* 0x000fea0003800000 */
.L_x_0:
[----:B------:R-:W0:Y:S08]  /*0110*/  LDC.64 R16, c[0x0][0x358] ;  /* 0x0000d600ff107b82 */ /* 0x000e300000000a00 */
[----:B------:R-:W1:Y:S01]  /*0120*/  LDC.64 R8, c[0x4][0x8] ;  /* 0x01000200ff087b82 */ /* 0x000e620000000a00 */
[----:B0-----:R-:W-:Y:S02]  /*0130*/  R2UR UR4, R16 ;  /* 0x00000000100472ca */ /* 0x001fe400000e0000 */
[----:B------:R-:W-:Y:S01]  /*0140*/  R2UR UR5, R17 ;  /* 0x00000000110572ca */ /* 0x000fe200000e0000 */
[----:B------:R-:W-:Y:S01]  /*0150*/  @!PT LDS RZ, [RZ] ;  /* 0x00000000fffff984 */ /* 0x000fe20000000800 */
[----:B------:R-:W-:Y:S01]  /*0160*/  @!PT LDS RZ, [RZ] ;  /* 0x00000000fffff984 */ /* 0x000fe20000000800 */
[----:B------:R-:W-:Y:S01]  /*0170*/  @!PT LDS RZ, [RZ] ;  /* 0x00000000fffff984 */ /* 0x000fe20000000800 */
[----:B------:R-:W-:Y:S01]  /*0180*/  @!PT LDS RZ, [RZ] ;  /* 0x00000000fffff984 */ /* 0x000fe20000000800 */
[----:B------:R-:W-:-:S00]  /*0190*/  MEMBAR.ALL.CTA ;  /* 0x0000000000007992 */ /* 0x000fc00000008000 */
[----:B------:R-:W-:Y:S06]  /*01a0*/  MEMBAR.SC.GPU ;  /* 0x0000000000007992 */ /* 0x000fec0000002000 */
[----:B------:R-:W-:-:S00]  /*01b0*/  ERRBAR ;  /* 0x00000000000079ab */ /* 0x000fc00000000000 */
[----:B------:R-:W-:Y:S06]  /*01c0*/  CGAERRBAR ;  /* 0x00000000000075ab */ /* 0x000fec0000000000 */
[----:B------:R-:W-:Y:S04]  /*01d0*/  CCTL.IVALL ;  /* 0x00000000ff00798f */ /* 0x000fe80002000000 */
[----:B-1----:R-:W2:Y:S01]  /*01e0*/  LDG.E R3, desc[UR4][R8.64] ;  /* 0x0000000408037981 */ /* 0x002ea2000c1e1900 */
[----:B------:R-:W0:Y:S01]  /*01f0*/  LDCU UR4, c[0x0][0x360] ;  /* 0x00006c00ff0477ac */ /* 0x000e220008000800 */
[----:B------:R-:W-:Y:S01]  /*0200*/  R2UR UR6, R16 ;  /* 0x00000000100672ca */ /* 0x000fe200000e0000 */
[----:B------:R-:W-:Y:S01]  /*0210*/  IMAD.MOV.U32 R7, RZ, RZ, R18 ;  /* 0x000000ffff077224 */ /* 0x000fe200078e0012 */
[----:B------:R-:W0:Y:S01]  /*0220*/  S2R R2, SR_CTAID.X ;  /* 0x0000000000027919 */ /* 0x000e220000002500 */
[----:B------:R-:W-:-:S02]  /*0230*/  R2UR UR7, R17 ;  /* 0x00000000110772ca */ /* 0x000fc400000e0000 */
[----:B------:R-:W-:Y:S01]  /*0240*/  MOV R0, 0x0 ;  /* 0x0000000000007802 */ /* 0x000fe20000000f00 */
[----:B------:R-:W0:Y:S01]  /*0250*/  S2R R5, SR_TID.X ;  /* 0x0000000000057919 */ /* 0x000e220000002100 */
[----:B------:R-:W-:Y:S02]  /*0260*/  MOV R6, R19 ;  /* 0x0000001300067202 */ /* 0x000fe40000000f00 */
[----:B------:R1:W3:Y:S01]  /*0270*/  LDC.64 R10, c[0x4][R0] ;  /* 0x01000000000a7b82 */ /* 0x0002e20000000a00 */
[----:B0-----:R-:W-:Y:S01]  /*0280*/  IMAD R2, R2, UR4, R5 ;  /* 0x0000000402027c24 */ /* 0x001fe2000f8e0205 */
[----:B------:R-:W0:Y:S02]  /*0290*/  LDCU.64 UR4, c[0x4][0x10] ;  /* 0x01000200ff0477ac */ /* 0x000e240008000a00 */
[----:B0-----:R-:W-:Y:S02]  /*02a0*/  IMAD.U32 R4, RZ, RZ, UR4 ;  /* 0x00000004ff047e24 */ /* 0x001fe4000f8e00ff */
[----:B------:R-:W-:-:S02]  /*02b0*/  IMAD.U32 R5, RZ, RZ, UR5 ;  /* 0x00000005ff057e24 */ /* 0x000fc4000f8e00ff */
[----:B--2---:R-:W-:-:S05]  /*02c0*/  VIADD R3, R3, 0x1 ;  /* 0x0000000103037836 */ /* 0x004fca0000000000 */
[----:B------:R1:W-:Y:S04]  /*02d0*/  STG.E desc[UR6][R8.64], R3 ;  /* 0x0000000308007986 */ /* 0x0003e8000c101906 */
[----:B---3--:R1:W-:Y:S02]  /*02e0*/  STL.64 [R1], R2 ;  /* 0x0000000201007387 */ /* 0x0083e40000100a00 */
[----:B------:R-:W-:-:S07]  /*02f0*/  LEPC R20, `(.L_x_2) ;  /* 0x000000001014794e */ /* 0x000fce0000000000 */
[----:B-1----:R-:W-:Y:S05]  /*0300*/  CALL.ABS.NOINC R10 ;  /* 0x000000000a007343 */ /* 0x002fea0003c00000 */
.L_x_2:
[----:B------:R-:W0:Y:S01]  /*0310*/  LDC.64 R4, c[0x0][0x380] ;  /* 0x0000e000ff047b82 */ /* 0x000e220000000a00 */
[----:B------:R-:W-:Y:S02]  /*0320*/  R2UR UR4, R16 ;  /* 0x00000000100472ca */ /* 0x000fe400000e0000 */
        /* <DEDUP_REMOVED lines=10> */
[----:B0-----:R0:W5:Y:S01]  /*03d0*/  ATOMG.E.EXCH.STRONG.GPU PT, RZ, desc[UR4][R4.64], RZ ;  /* 0x800000ff04ff79a8 */ /* 0x001162000c1ef104 */
[----:B------:R-:W-:Y:S01]  /*03e0*/  BSSY B0, `(.L_x_3) ;  /* 0x0000007000007945 */ /* 0x000fe20003800000 */
[----:B------:R-:W-:-:S07]  /*03f0*/  IMAD.MOV.U32 R7, RZ, RZ, 0x1 ;  /* 0x00000001ff077424 */ /* 0x000fce00078e00ff */
.L_x_4:
[----:B------:R-:W-:Y:S01]  /*0400*/  IMAD.MOV.U32 R6, RZ, RZ, RZ ;  /* 0x000000ffff067224 */ /* 0x000fe200078e00ff */
[----:B------:R-:W-:Y:S05]  /*0410*/  YIELD ;  /* 0x0000000000007946 */ /* 0x000fea0003800000 */
[----:B------:R-:W2:Y:S02]  /*0420*/  ATOMG.E.CAS.STRONG.GPU PT, R0, [R4], R6, R7 ;  /* 0x00000006040073a9 */ /* 0x000ea400001ee107 */
[----:B--2---:R-:W-:-:S13]  /*0430*/  ISETP.NE.AND P0, PT, R0, RZ, PT ;  /* 0x000000ff0000720c */ /* 0x004fda0003f05270 */
[----:B------:R-:W-:Y:S05]  /*0440*/  @P0 BRA `(.L_x_4) ;  /* 0xfffffffc00ec0947 */ /* 0x000fea000383ffff */
[----:B------:R-:W-:Y:S05]  /*0450*/  BSYNC B0 ;  /* 0x0000000000007941 */ /* 0x000fea0003800000 */
.L_x_3:
[----:B------:R-:W1:Y:S01]  /*0460*/  LDC.64 R8, c[0x4][0x8] ;  /* 0x01000200ff087b82 */ /* 0x000e620000000a00 */
        /* <DEDUP_REMOVED lines=12> */
[----:B------:R-:W-:Y:S01]  /*0530*/  R2UR UR6, R16 ;  /* 0x00000000100672ca */ /* 0x000fe200000e0000 */
[----:B------:R-:W-:Y:S01]  /*0540*/  IMAD.MOV.U32 R10, RZ, RZ, R2 ;  /* 0x000000ffff0a7224 */ /* 0x000fe200078e0002 */
[----:B------:R-:W-:Y:S01]  /*0550*/  R2UR UR7, R17 ;  /* 0x00000000110772ca */ /* 0x000fe200000e0000 */
[----:B------:R-:W0:Y:S01]  /*0560*/  LDCU.64 UR4, c[0x4][0x18] ;  /* 0x01000300ff0477ac */ /* 0x000e220008000a00 */
[----:B------:R-:W-:Y:S01]  /*0570*/  MOV R0, 0x0 ;  /* 0x0000000000007802 */ /* 0x000fe20000000f00 */
[----:B------:R-:W-:-:S02]  /*0580*/  IMAD.MOV.U32 R6, RZ, RZ, R19 ;  /* 0x000000ffff067224 */ /* 0x000fc400078e0013 */
[----:B------:R-:W-:Y:S01]  /*0590*/  IMAD.MOV.U32 R7, RZ, RZ, R18 ;  /* 0x000000ffff077224 */ /* 0x000fe200078e0012 */
[----:B------:R1:W3:Y:S01]  /*05a0*/  LDC.64 R2, c[0x4][R0] ;  /* 0x0100000000027b82 */ /* 0x0002e20000000a00 */
[----:B0-----:R-:W-:Y:S01]  /*05b0*/  MOV R4, UR4 ;  /* 0x0000000400047c02 */ /* 0x001fe20008000f00 */
[----:B------:R-:W-:Y:S02]  /*05c0*/  IMAD.U32 R5, RZ, RZ, UR5 ;  /* 0x00000005ff057e24 */ /* 0x000fe4000f8e00ff */
[----:B--2---:R-:W-:-:S05]  /*05d0*/  VIADD R11, R11, 0xffffffff ;  /* 0xffffffff0b0b7836 */ /* 0x004fca0000000000 */
[----:B------:R1:W-:Y:S04]  /*05e0*/  STG.E desc[UR6][R8.64], R11 ;  /* 0x0000000b08007986 */ /* 0x0003e8000c101906 */
[----:B---3--:R1:W-:Y:S02]  /*05f0*/  STL.64 [R1], R10 ;  /* 0x0000000a01007387 */ /* 0x0083e40000100a00 */
[----:B------:R-:W-:-:S07]  /*0600*/  LEPC R20, `(.L_x_5) ;  /* 0x000000001014794e */ /* 0x000fce0000000000 */
[----:B-1---5:R-:W-:Y:S05]  /*0610*/  CALL.ABS.NOINC R2 ;  /* 0x0000000002007343 */ /* 0x022fea0003c00000 */
.L_x_5:
[----:B------:R-:W0:Y:S01]  /*0620*/  LDC.64 R2, c[0x0][0x380] ;  /* 0x0000e000ff027b82 */ /* 0x000e220000000a00 */
        /* <DEDUP_REMOVED lines=8> */
[----:B------:R-:W-:Y:S01]  /*06b0*/  CCTL.IVALL ;  /* 0x00000000ff00798f */ /* 0x000fe20002000000 */
[----:B------:R-:W-:Y:S02]  /*06c0*/  R2UR UR4, R16 ;  /* 0x00000000100472ca */ /* 0x000fe400000e0000 */
[----:B------:R-:W-:-:S13]  /*06d0*/  R2UR UR5, R17 ;  /* 0x00000000110572ca */ /* 0x000fda00000e0000 */
[----:B0-----:R-:W-:Y:S01]  /*06e0*/  ATOMG.E.EXCH.STRONG.GPU PT, RZ, desc[UR4][R2.64], RZ ;  /* 0x800000ff02ff79a8 */ /* 0x001fe2000c1ef104 */
[----:B------:R-:W-:Y:S05]  /*06f0*/  EXIT ;  /* 0x000000000000794d */ /* 0x000fea0003800000 */
.L_x_6:
[----:B------:R-:W-:-:S00]  /*0700*/  BRA `(.L_x_6) ;  /* 0xfffffffc00fc7947 */ /* 0x000fc0000383ffff */
[----:B------:R-:W-:-:S00]  /*0710*/  NOP ;  /* 0x0000000000007918 */ /* 0x000fc00000000000 */
        /* <DEDUP_REMOVED lines=14> */
.L_x_7:


//--------------------- .nv.global.init           --------------------------
	.section	.nv.global.init,"aw",@progbits
.nv.global.init:
	.type		$str,@object
	.size		$str,($str$1 - $str)
$str:
        /*0000*/ 	.byte	0x74, 0x69, 0x64, 0x20, 0x25, 0x64, 0x3a, 0x20, 0x31, 0x20, 0x7c, 0x20, 0x63, 0x6e, 0x74, 0x20
        /*0010*/ 	.byte	0x3d, 0x20, 0x25, 0x64, 0x20, 0x0a, 0x00
	.type		$str$1,@object
	.size		$str$1,(.L_2 - $str$1)
$str$1:
        /*0017*/ 	.byte	0x74, 0x69, 0x64, 0x20, 0x25, 0x64, 0x3a, 0x20, 0x32, 0x20, 0x7c, 0x20, 0x63, 0x6e, 0x74, 0x20
        /*0027*/ 	.byte	0x3d, 0x20, 0x25, 0x64, 0x20, 0x0a, 0x00
.L_2:


//--------------------- .nv.shared.reserved.0     --------------------------
	.section	.nv.shared.reserved.0,"aw",@nobits
	.weak		__nv_reservedSMEM_offset_0_alias
	.size		__nv_reservedSMEM_offset_0_alias, 0, 64
	.other		__nv_reservedSMEM_offset_0_alias,@"STO_CUDA_RESERVED_SHARED STV_DEFAULT"
__nv_reservedSMEM_offset_0_alias:
	.zero		0
	.zero		64


//--------------------- .nv.global                --------------------------
	.section	.nv.global,"aw",@nobits
	.align	4
.nv.global:
	.type		cnt,@object
	.size		cnt,(.L_0 - cnt)
cnt:
	.zero		4
.L_0:


//--------------------- .nv.constant0._Z10cuda_hello4Lock --------------------------
	.section	.nv.constant0._Z10cuda_hello4Lock,"a",@progbits
	.sectionflags	@""
	.align	4
.nv.constant0._Z10cuda_hello4Lock:
	.zero		904


//--------------------- SYMBOLS --------------------------

	.type		.nv.reservedSmem.offset0,@object
	.size		.nv.reservedSmem.offset0,0x4
	.type		vprintf,@function
